//
// Generated by NVIDIA NVVM Compiler
//
// Compiler Build ID: CL-36424714
// Cuda compilation tools, release 13.0, V13.0.88
// Based on NVVM 20.0.0
//

.version 9.0
.target sm_100
.address_size 64

	// .globl	_Z2prPi

.visible .entry _Z2prPi(
	.param .u64 .ptr .align 1 _Z2prPi_param_0
)
{
	.reg .b32 	%r<4>;
	.reg .b64 	%rd<5>;

	ld.param.u64 	%rd1, [_Z2prPi_param_0];
	cvta.to.global.u64 	%rd2, %rd1;
	mov.u32 	%r1, %tid.x;
	mul.wide.u32 	%rd3, %r1, 4;
	add.s64 	%rd4, %rd2, %rd3;
	ld.global.u32 	%r2, [%rd4];
	shl.b32 	%r3, %r2, 1;
	st.global.u32 	[%rd4], %r3;
	ret;

}


// ===== COMPILED SASS (sm_100) =====

	.target	sm_100

	.elftype	@"ET_EXEC"


//--------------------- .note.nv.tkinfo           --------------------------
	.section	.note.nv.tkinfo,"",@"SHT_NOTE"
	.sectionflags	@"SHF_NOTE_NV_TKINFO"
	.tkinfo
        /*0018*/ 	.word	0x00000002
        /*0030*/ 	.string	""
        /*0030*/ 	.string	"ptxas"
        /*0030*/ 	.string	"Cuda compilation tools, release 13.0, V13.0.88"
        /*0030*/ 	.string	"Build cuda_13.0.r13.0/compiler.36424714_0"
        /*0030*/ 	.string	"-arch sm_100 -m 64 "



//--------------------- .note.nv.cuinfo           --------------------------
	.section	.note.nv.cuinfo,"",@"SHT_NOTE"
	.sectionflags	@"SHF_NOTE_NV_CUINFO"
        /*0018*/ 	.short	0x0002
        /*001a*/ 	.short	0x0064
        /*001c*/ 	.short	0x0082
	.zero		2


//--------------------- .nv.info                  --------------------------
	.section	.nv.info,"",@"SHT_CUDA_INFO"
	.align	4


	//----- nvinfo : EIATTR_REGCOUNT
	.align		4
        /*0000*/ 	.byte	0x04, 0x2f
        /*0002*/ 	.short	(.L_1 - .L_0)
	.align		4
.L_0:
        /*0004*/ 	.word	index@(_Z2prPi)
        /*0008*/ 	.word	0x00000008


	//----- nvinfo : EIATTR_FRAME_SIZE
	.align		4
.L_1:
        /*000c*/ 	.byte	0x04, 0x11
        /*000e*/ 	.short	(.L_3 - .L_2)
	.align		4
.L_2:
        /*0010*/ 	.word	index@(_Z2prPi)
        /*0014*/ 	.word	0x00000000


	//----- nvinfo : EIATTR_MIN_STACK_SIZE
	.align		4
.L_3:
        /*0018*/ 	.byte	0x04, 0x12
        /*001a*/ 	.short	(.L_5 - .L_4)
	.align		4
.L_4:
        /*001c*/ 	.word	index@(_Z2prPi)
        /*0020*/ 	.word	0x00000000
.L_5:


//--------------------- .nv.compat                --------------------------
	.section	.nv.compat,"",@"SHT_CUDA_COMPAT_INFO"
	.align	4
        /*0000*/ 	.byte	0x02, 0x09, 0x00, 0x00, 0x02, 0x02, 0x01, 0x00, 0x02, 0x05, 0x05, 0x00, 0x03, 0x07, 0x01, 0x01
        /*0010*/ 	.byte	0x02, 0x03, 0x00, 0x00, 0x02, 0x06, 0x01, 0x00, 0x04, 0x0b, 0x08, 0x00, 0x09, 0x00, 0x00, 0x00
        /*0020*/ 	.byte	0x00, 0x00, 0x00, 0x00


//--------------------- .nv.info._Z2prPi          --------------------------
	.section	.nv.info._Z2prPi,"",@"SHT_CUDA_INFO"
	.sectionflags	@""
	.align	4


	//----- nvinfo : EIATTR_CUDA_API_VERSION
	.align		4
        /*0000*/ 	.byte	0x04, 0x37
        /*0002*/ 	.short	(.L_7 - .L_6)
.L_6:
        /*0004*/ 	.word	0x00000082


	//----- nvinfo : EIATTR_KPARAM_INFO
	.align		4
.L_7:
        /*0008*/ 	.byte	0x04, 0x17
        /*000a*/ 	.short	(.L_9 - .L_8)
.L_8:
        /*000c*/ 	.word	0x00000000
        /*0010*/ 	.short	0x0000
        /*0012*/ 	.short	0x0000
        /*0014*/ 	.byte	0x00, 0xf5, 0x21, 0x00


	//----- nvinfo : EIATTR_SPARSE_MMA_MASK
	.align		4
.L_9:
        /*0018*/ 	.byte	0x03, 0x50
        /*001a*/ 	.short	0x0000


	//----- nvinfo : EIATTR_MAXREG_COUNT
	.align		4
        /*001c*/ 	.byte	0x03, 0x1b
        /*001e*/ 	.short	0x00ff


	//----- nvinfo : EIATTR_MERCURY_ISA_VERSION
	.align		4
        /*0020*/ 	.byte	0x03, 0x5f
        /*0022*/ 	.short	0x0101


	//----- nvinfo : EIATTR_VRC_CTA_INIT_COUNT
	.align		4
        /*0024*/ 	.byte	0x02, 0x4a
	.zero		1
	.zero		1


	//----- nvinfo : EIATTR_EXIT_INSTR_OFFSETS
	.align		4
        /*0028*/ 	.byte	0x04, 0x1c
        /*002a*/ 	.short	(.L_11 - .L_10)


	//   ....[0]....
.L_10:
        /*002c*/ 	.word	0x00000080


	//----- nvinfo : EIATTR_CBANK_PARAM_SIZE
	.align		4
.L_11:
        /*0030*/ 	.byte	0x03, 0x19
        /*0032*/ 	.short	0x0008


	//----- nvinfo : EIATTR_PARAM_CBANK
	.align		4
        /*0034*/ 	.byte	0x04, 0x0a
        /*0036*/ 	.short	(.L_13 - .L_12)
	.align		4
.L_12:
        /*0038*/ 	.word	index@(.nv.constant0._Z2prPi)
        /*003c*/ 	.short	0x0380
        /*003e*/ 	.short	0x0008


	//----- nvinfo : EIATTR_SW_WAR
	.align		4
.L_13:
        /*0040*/ 	.byte	0x04, 0x36
        /*0042*/ 	.short	(.L_15 - .L_14)
.L_14:
        /*0044*/ 	.word	0x00000008
.L_15:


//--------------------- .nv.callgraph             --------------------------
	.section	.nv.callgraph,"",@"SHT_CUDA_CALLGRAPH"
	.align	4
	.sectionentsize	8
	.align		4
        /*0000*/ 	.word	0x00000000
	.align		4
        /*0004*/ 	.word	0xffffffff
	.align		4
        /*0008*/ 	.word	0x00000000
	.align		4
        /*000c*/ 	.word	0xfffffffe
	.align		4
        /*0010*/ 	.word	0x00000000
	.align		4
        /*0014*/ 	.word	0xfffffffd
	.align		4
        /*0018*/ 	.word	0x00000000
	.align		4
        /*001c*/ 	.word	0xfffffffc


//--------------------- .text._Z2prPi             --------------------------
	.section	.text._Z2prPi,"ax",@progbits
	.align	128
        .global         _Z2prPi
        .type           _Z2prPi,@function
        .size           _Z2prPi,(.L_x_1 - _Z2prPi)
        .other          _Z2prPi,@"STO_CUDA_ENTRY STV_DEFAULT"
_Z2prPi:
.text._Z2prPi:
[----:B------:R-:W-:Y:S01]  /*0000*/  LDC R1, c[0x0][0x37c] ;  /* 0x0000df00ff017b82 */ /* 0x000fe20000000800 */
[----:B------:R-:W0:Y:S07]  /*0010*/  S2R R5, SR_TID.X ;  /* 0x0000000000057919 */ /* 0x000e2e0000002100 */
[----:B------:R-:W0:Y:S01]  /*0020*/  LDC.64 R2, c[0x0][0x380] ;  /* 0x0000e000ff027b82 */ /* 0x000e220000000a00 */
[----:B------:R-:W1:Y:S01]  /*0030*/  LDCU.64 UR4, c[0x0][0x358] ;  /* 0x00006b00ff0477ac */ /* 0x000e620008000a00 */
[----:B0-----:R-:W-:-:S05]  /*0040*/  IMAD.WIDE.U32 R2, R5, 0x4, R2 ;  /* 0x0000000405027825 */ /* 0x001fca00078e0002 */
[----:B-1----:R-:W2:Y:S02]  /*0050*/  LDG.E R0, desc[UR4][R2.64] ;  /* 0x0000000402007981 */ /* 0x002ea4000c1e1900 */
[----:B--2---:R-:W-:-:S05]  /*0060*/  SHF.L.U32 R5, R0, 0x1, RZ ;  /* 0x0000000100057819 */ /* 0x004fca00000006ff */
[----:B------:R-:W-:Y:S01]  /*0070*/  STG.E desc[UR4][R2.64], R5 ;  /* 0x0000000502007986 */ /* 0x000fe2000c101904 */
[----:B------:R-:W-:Y:S05]  /*0080*/  EXIT ;  /* 0x000000000000794d */ /* 0x000fea0003800000 */
.L_x_0:
[----:B------:R-:W-:-:S00]  /*0090*/  BRA `(.L_x_0) ;  /* 0xfffffffc00fc7947 */ /* 0x000fc0000383ffff */
[----:B------:R-:W-:-:S00]  /*00a0*/  NOP ;  /* 0x0000000000007918 */ /* 0x000fc00000000000 */
        /* <DEDUP_REMOVED lines=13> */
.L_x_1:


//--------------------- .nv.shared.reserved.0     --------------------------
	.section	.nv.shared.reserved.0,"aw",@nobits
	.weak		__nv_reservedSMEM_offset_0_alias
	.size		__nv_reservedSMEM_offset_0_alias, 0, 64
	.other		__nv_reservedSMEM_offset_0_alias,@"STO_CUDA_RESERVED_SHARED STV_DEFAULT"
__nv_reservedSMEM_offset_0_alias:
	.zero		0
	.zero		64


//--------------------- .nv.constant0._Z2prPi     --------------------------
	.section	.nv.constant0._Z2prPi,"a",@progbits
	.sectionflags	@""
	.align	4
.nv.constant0._Z2prPi:
	.zero		904


//--------------------- SYMBOLS --------------------------

	.type		.nv.reservedSmem.offset0,@object
	.size		.nv.reservedSmem.offset0,0x4
